//
// Generated by NVIDIA NVVM Compiler
//
// Compiler Build ID: CL-36424714
// Cuda compilation tools, release 13.0, V13.0.88
// Based on NVVM 20.0.0
//

.version 9.0
.target sm_100
.address_size 64

	// .globl	_Z13mat_transposePfS_ii
// _ZZ13mat_transposePfS_iiE3tmp has been demoted

.visible .entry _Z13mat_transposePfS_ii(
	.param .u64 .ptr .align 1 _Z13mat_transposePfS_ii_param_0,
	.param .u64 .ptr .align 1 _Z13mat_transposePfS_ii_param_1,
	.param .u32 _Z13mat_transposePfS_ii_param_2,
	.param .u32 _Z13mat_transposePfS_ii_param_3
)
{
	.reg .pred 	%p<6>;
	.reg .b32 	%r<17>;
	.reg .b32 	%f<3>;
	.reg .b64 	%rd<9>;
	// demoted variable
	.shared .align 4 .b8 _ZZ13mat_transposePfS_iiE3tmp[4224];
	ld.param.u64 	%rd1, [_Z13mat_transposePfS_ii_param_0];
	ld.param.u64 	%rd2, [_Z13mat_transposePfS_ii_param_1];
	ld.param.u32 	%r4, [_Z13mat_transposePfS_ii_param_2];
	ld.param.u32 	%r5, [_Z13mat_transposePfS_ii_param_3];
	mov.u32 	%r6, %ctaid.y;
	shl.b32 	%r7, %r6, 5;
	mov.u32 	%r8, %tid.y;
	add.s32 	%r1, %r7, %r8;
	mov.u32 	%r9, %ctaid.x;
	shl.b32 	%r10, %r9, 5;
	mov.u32 	%r11, %tid.x;
	add.s32 	%r2, %r10, %r11;
	setp.lt.s32 	%p2, %r1, %r5;
	setp.lt.s32 	%p3, %r2, %r4;
	and.pred  	%p1, %p3, %p2;
	mov.u32 	%r12, _ZZ13mat_transposePfS_iiE3tmp;
	mad.lo.s32 	%r13, %r8, 132, %r12;
	shl.b32 	%r14, %r11, 2;
	add.s32 	%r3, %r13, %r14;
	not.pred 	%p4, %p1;
	@%p4 bra 	$L__BB0_2;
	cvta.to.global.u64 	%rd3, %rd2;
	mad.lo.s32 	%r15, %r4, %r1, %r2;
	mul.wide.s32 	%rd4, %r15, 4;
	add.s64 	%rd5, %rd3, %rd4;
	ld.global.f32 	%f1, [%rd5];
	st.shared.f32 	[%r3], %f1;
$L__BB0_2:
	bar.sync 	0;
	@%p4 bra 	$L__BB0_4;
	ld.shared.f32 	%f2, [%r3];
	mad.lo.s32 	%r16, %r5, %r2, %r1;
	cvta.to.global.u64 	%rd6, %rd1;
	mul.wide.s32 	%rd7, %r16, 4;
	add.s64 	%rd8, %rd6, %rd7;
	st.global.f32 	[%rd8], %f2;
$L__BB0_4:
	ret;

}


// ===== COMPILED SASS (sm_100) =====

	.target	sm_100

	.elftype	@"ET_EXEC"


//--------------------- .note.nv.tkinfo           --------------------------
	.section	.note.nv.tkinfo,"",@"SHT_NOTE"
	.sectionflags	@"SHF_NOTE_NV_TKINFO"
	.tkinfo
        /*0018*/ 	.word	0x00000002
        /*0030*/ 	.string	""
        /*0030*/ 	.string	"ptxas"
        /*0030*/ 	.string	"Cuda compilation tools, release 13.0, V13.0.88"
        /*0030*/ 	.string	"Build cuda_13.0.r13.0/compiler.36424714_0"
        /*0030*/ 	.string	"-arch sm_100 -m 64 "



//--------------------- .note.nv.cuinfo           --------------------------
	.section	.note.nv.cuinfo,"",@"SHT_NOTE"
	.sectionflags	@"SHF_NOTE_NV_CUINFO"
        /*0018*/ 	.short	0x0002
        /*001a*/ 	.short	0x0064
        /*001c*/ 	.short	0x0082
	.zero		2


//--------------------- .nv.info                  --------------------------
	.section	.nv.info,"",@"SHT_CUDA_INFO"
	.align	4


	//----- nvinfo : EIATTR_REGCOUNT
	.align		4
        /*0000*/ 	.byte	0x04, 0x2f
        /*0002*/ 	.short	(.L_1 - .L_0)
	.align		4
.L_0:
        /*0004*/ 	.word	index@(_Z13mat_transposePfS_ii)
        /*0008*/ 	.word	0x0000000c


	//----- nvinfo : EIATTR_FRAME_SIZE
	.align		4
.L_1:
        /*000c*/ 	.byte	0x04, 0x11
        /*000e*/ 	.short	(.L_3 - .L_2)
	.align		4
.L_2:
        /*0010*/ 	.word	index@(_Z13mat_transposePfS_ii)
        /*0014*/ 	.word	0x00000000


	//----- nvinfo : EIATTR_MIN_STACK_SIZE
	.align		4
.L_3:
        /*0018*/ 	.byte	0x04, 0x12
        /*001a*/ 	.short	(.L_5 - .L_4)
	.align		4
.L_4:
        /*001c*/ 	.word	index@(_Z13mat_transposePfS_ii)
        /*0020*/ 	.word	0x00000000
.L_5:


//--------------------- .nv.compat                --------------------------
	.section	.nv.compat,"",@"SHT_CUDA_COMPAT_INFO"
	.align	4
        /*0000*/ 	.byte	0x02, 0x09, 0x00, 0x00, 0x02, 0x02, 0x01, 0x00, 0x02, 0x05, 0x05, 0x00, 0x03, 0x07, 0x01, 0x01
        /*0010*/ 	.byte	0x02, 0x03, 0x00, 0x00, 0x02, 0x06, 0x01, 0x00, 0x04, 0x0b, 0x08, 0x00, 0x09, 0x00, 0x00, 0x00
        /*0020*/ 	.byte	0x00, 0x00, 0x00, 0x00


//--------------------- .nv.info._Z13mat_transposePfS_ii --------------------------
	.section	.nv.info._Z13mat_transposePfS_ii,"",@"SHT_CUDA_INFO"
	.sectionflags	@""
	.align	4


	//----- nvinfo : EIATTR_CUDA_API_VERSION
	.align		4
        /*0000*/ 	.byte	0x04, 0x37
        /*0002*/ 	.short	(.L_7 - .L_6)
.L_6:
        /*0004*/ 	.word	0x00000082


	//----- nvinfo : EIATTR_KPARAM_INFO
	.align		4
.L_7:
        /*0008*/ 	.byte	0x04, 0x17
        /*000a*/ 	.short	(.L_9 - .L_8)
.L_8:
        /*000c*/ 	.word	0x00000000
        /*0010*/ 	.short	0x0003
        /*0012*/ 	.short	0x0014
        /*0014*/ 	.byte	0x00, 0xf0, 0x11, 0x00


	//----- nvinfo : EIATTR_KPARAM_INFO
	.align		4
.L_9:
        /*0018*/ 	.byte	0x04, 0x17
        /*001a*/ 	.short	(.L_11 - .L_10)
.L_10:
        /*001c*/ 	.word	0x00000000
        /*0020*/ 	.short	0x0002
        /*0022*/ 	.short	0x0010
        /*0024*/ 	.byte	0x00, 0xf0, 0x11, 0x00


	//----- nvinfo : EIATTR_KPARAM_INFO
	.align		4
.L_11:
        /*0028*/ 	.byte	0x04, 0x17
        /*002a*/ 	.short	(.L_13 - .L_12)
.L_12:
        /*002c*/ 	.word	0x00000000
        /*0030*/ 	.short	0x0001
        /*0032*/ 	.short	0x0008
        /*0034*/ 	.byte	0x00, 0xf5, 0x21, 0x00


	//----- nvinfo : EIATTR_KPARAM_INFO
	.align		4
.L_13:
        /*0038*/ 	.byte	0x04, 0x17
        /*003a*/ 	.short	(.L_15 - .L_14)
.L_14:
        /*003c*/ 	.word	0x00000000
        /*0040*/ 	.short	0x0000
        /*0042*/ 	.short	0x0000
        /*0044*/ 	.byte	0x00, 0xf5, 0x21, 0x00


	//----- nvinfo : EIATTR_SPARSE_MMA_MASK
	.align		4
.L_15:
        /*0048*/ 	.byte	0x03, 0x50
        /*004a*/ 	.short	0x0000


	//----- nvinfo : EIATTR_MAXREG_COUNT
	.align		4
        /*004c*/ 	.byte	0x03, 0x1b
        /*004e*/ 	.short	0x00ff


	//----- nvinfo : EIATTR_NUM_BARRIERS
	.align		4
        /*0050*/ 	.byte	0x02, 0x4c
        /*0052*/ 	.byte	0x01
	.zero		1


	//----- nvinfo : EIATTR_MERCURY_ISA_VERSION
	.align		4
        /*0054*/ 	.byte	0x03, 0x5f
        /*0056*/ 	.short	0x0101


	//----- nvinfo : EIATTR_VRC_CTA_INIT_COUNT
	.align		4
        /*0058*/ 	.byte	0x02, 0x4a
	.zero		1
	.zero		1


	//----- nvinfo : EIATTR_EXIT_INSTR_OFFSETS
	.align		4
        /*005c*/ 	.byte	0x04, 0x1c
        /*005e*/ 	.short	(.L_17 - .L_16)


	//   ....[0]....
.L_16:
        /*0060*/ 	.word	0x00000160


	//   ....[1]....
        /*0064*/ 	.word	0x000001c0


	//----- nvinfo : EIATTR_CBANK_PARAM_SIZE
	.align		4
.L_17:
        /*0068*/ 	.byte	0x03, 0x19
        /*006a*/ 	.short	0x0018


	//----- nvinfo : EIATTR_PARAM_CBANK
	.align		4
        /*006c*/ 	.byte	0x04, 0x0a
        /*006e*/ 	.short	(.L_19 - .L_18)
	.align		4
.L_18:
        /*0070*/ 	.word	index@(.nv.constant0._Z13mat_transposePfS_ii)
        /*0074*/ 	.short	0x0380
        /*0076*/ 	.short	0x0018


	//----- nvinfo : EIATTR_SW_WAR
	.align		4
.L_19:
        /*0078*/ 	.byte	0x04, 0x36
        /*007a*/ 	.short	(.L_21 - .L_20)
.L_20:
        /*007c*/ 	.word	0x00000008
.L_21:


//--------------------- .nv.callgraph             --------------------------
	.section	.nv.callgraph,"",@"SHT_CUDA_CALLGRAPH"
	.align	4
	.sectionentsize	8
	.align		4
        /*0000*/ 	.word	0x00000000
	.align		4
        /*0004*/ 	.word	0xffffffff
	.align		4
        /*0008*/ 	.word	0x00000000
	.align		4
        /*000c*/ 	.word	0xfffffffe
	.align		4
        /*0010*/ 	.word	0x00000000
	.align		4
        /*0014*/ 	.word	0xfffffffd
	.align		4
        /*0018*/ 	.word	0x00000000
	.align		4
        /*001c*/ 	.word	0xfffffffc


//--------------------- .text._Z13mat_transposePfS_ii --------------------------
	.section	.text._Z13mat_transposePfS_ii,"ax",@progbits
	.align	128
        .global         _Z13mat_transposePfS_ii
        .type           _Z13mat_transposePfS_ii,@function
        .size           _Z13mat_transposePfS_ii,(.L_x_1 - _Z13mat_transposePfS_ii)
        .other          _Z13mat_transposePfS_ii,@"STO_CUDA_ENTRY STV_DEFAULT"
_Z13mat_transposePfS_ii:
.text._Z13mat_transposePfS_ii:
[----:B------:R-:W-:Y:S01]  /*0000*/  LDC R1, c[0x0][0x37c] ;  /* 0x0000df00ff017b82 */ /* 0x000fe20000000800 */
[----:B------:R-:W0:Y:S01]  /*0010*/  S2R R0, SR_CTAID.Y ;  /* 0x0000000000007919 */ /* 0x000e220000002600 */
[----:B------:R-:W1:Y:S01]  /*0020*/  LDCU.64 UR6, c[0x0][0x390] ;  /* 0x00007200ff0677ac */ /* 0x000e620008000a00 */
[----:B------:R-:W0:Y:S01]  /*0030*/  S2R R9, SR_TID.Y ;  /* 0x0000000000097919 */ /* 0x000e220000002200 */
[----:B------:R-:W2:Y:S01]  /*0040*/  LDCU.64 UR4, c[0x0][0x358] ;  /* 0x00006b00ff0477ac */ /* 0x000ea20008000a00 */
[----:B------:R-:W3:Y:S01]  /*0050*/  S2R R5, SR_CTAID.X ;  /* 0x0000000000057919 */ /* 0x000ee20000002500 */
[----:B------:R-:W3:Y:S01]  /*0060*/  S2R R6, SR_TID.X ;  /* 0x0000000000067919 */ /* 0x000ee20000002100 */
[----:B0-----:R-:W-:-:S04]  /*0070*/  LEA R0, R0, R9, 0x5 ;  /* 0x0000000900007211 */ /* 0x001fc800078e28ff */
[----:B-1----:R-:W-:Y:S02]  /*0080*/  ISETP.GE.AND P0, PT, R0, UR7, PT ;  /* 0x0000000700007c0c */ /* 0x002fe4000bf06270 */
[----:B---3--:R-:W-:-:S04]  /*0090*/  LEA R5, R5, R6, 0x5 ;  /* 0x0000000605057211 */ /* 0x008fc800078e28ff */
[----:B------:R-:W-:-:S13]  /*00a0*/  ISETP.LT.AND P0, PT, R5, UR6, !P0 ;  /* 0x0000000605007c0c */ /* 0x000fda000c701270 */
[----:B------:R-:W0:Y:S01]  /*00b0*/  @P0 LDC.64 R2, c[0x0][0x388] ;  /* 0x0000e200ff020b82 */ /* 0x000e220000000a00 */
[----:B------:R-:W-:-:S04]  /*00c0*/  @P0 IMAD R7, R0, UR6, R5 ;  /* 0x0000000600070c24 */ /* 0x000fc8000f8e0205 */
[----:B0-----:R-:W-:-:S06]  /*00d0*/  @P0 IMAD.WIDE R2, R7, 0x4, R2 ;  /* 0x0000000407020825 */ /* 0x001fcc00078e0202 */
[----:B--2---:R-:W2:Y:S01]  /*00e0*/  @P0 LDG.E R3, desc[UR4][R2.64] ;  /* 0x0000000402030981 */ /* 0x004ea2000c1e1900 */
[----:B------:R-:W-:Y:S01]  /*00f0*/  MOV R4, 0x400 ;  /* 0x0000040000047802 */ /* 0x000fe20000000f00 */
[----:B------:R-:W0:Y:S03]  /*0100*/  S2R R7, SR_CgaCtaId ;  /* 0x0000000000077919 */ /* 0x000e260000008800 */
[----:B0-----:R-:W-:-:S05]  /*0110*/  LEA R4, R7, R4, 0x18 ;  /* 0x0000000407047211 */ /* 0x001fca00078ec0ff */
[----:B------:R-:W-:-:S05]  /*0120*/  IMAD R4, R9, 0x84, R4 ;  /* 0x0000008409047824 */ /* 0x000fca00078e0204 */
[----:B------:R-:W-:-:S05]  /*0130*/  LEA R4, R6, R4, 0x2 ;  /* 0x0000000406047211 */ /* 0x000fca00078e10ff */
[----:B--2---:R0:W-:Y:S01]  /*0140*/  @P0 STS [R4], R3 ;  /* 0x0000000304000388 */ /* 0x0041e20000000800 */
[----:B------:R-:W-:Y:S06]  /*0150*/  BAR.SYNC.DEFER_BLOCKING 0x0 ;  /* 0x0000000000007b1d */ /* 0x000fec0000010000 */
[----:B------:R-:W-:Y:S05]  /*0160*/  @!P0 EXIT ;  /* 0x000000000000894d */ /* 0x000fea0003800000 */
[----:B------:R-:W1:Y:S01]  /*0170*/  LDS R7, [R4] ;  /* 0x0000000004077984 */ /* 0x000e620000000800 */
[----:B0-----:R-:W0:Y:S01]  /*0180*/  LDC.64 R2, c[0x0][0x380] ;  /* 0x0000e000ff027b82 */ /* 0x001e220000000a00 */
[----:B------:R-:W-:-:S04]  /*0190*/  IMAD R5, R5, UR7, R0 ;  /* 0x0000000705057c24 */ /* 0x000fc8000f8e0200 */
[----:B0-----:R-:W-:-:S05]  /*01a0*/  IMAD.WIDE R2, R5, 0x4, R2 ;  /* 0x0000000405027825 */ /* 0x001fca00078e0202 */
[----:B-1----:R-:W-:Y:S01]  /*01b0*/  STG.E desc[UR4][R2.64], R7 ;  /* 0x0000000702007986 */ /* 0x002fe2000c101904 */
[----:B------:R-:W-:Y:S05]  /*01c0*/  EXIT ;  /* 0x000000000000794d */ /* 0x000fea0003800000 */
.L_x_0:
[----:B------:R-:W-:-:S00]  /*01d0*/  BRA `(.L_x_0) ;  /* 0xfffffffc00fc7947 */ /* 0x000fc0000383ffff */
[----:B------:R-:W-:-:S00]  /*01e0*/  NOP ;  /* 0x0000000000007918 */ /* 0x000fc00000000000 */
        /* <DEDUP_REMOVED lines=9> */
.L_x_1:


//--------------------- .nv.shared._Z13mat_transposePfS_ii --------------------------
	.section	.nv.shared._Z13mat_transposePfS_ii,"aw",@nobits
	.sectionflags	@""
	.align	4
.nv.shared._Z13mat_transposePfS_ii:
	.zero		5248


//--------------------- .nv.shared.reserved.0     --------------------------
	.section	.nv.shared.reserved.0,"aw",@nobits
	.weak		__nv_reservedSMEM_offset_0_alias
	.size		__nv_reservedSMEM_offset_0_alias, 0, 64
	.other		__nv_reservedSMEM_offset_0_alias,@"STO_CUDA_RESERVED_SHARED STV_DEFAULT"
__nv_reservedSMEM_offset_0_alias:
	.zero		0
	.zero		64


//--------------------- .nv.constant0._Z13mat_transposePfS_ii --------------------------
	.section	.nv.constant0._Z13mat_transposePfS_ii,"a",@progbits
	.sectionflags	@""
	.align	4
.nv.constant0._Z13mat_transposePfS_ii:
	.zero		920


//--------------------- SYMBOLS --------------------------

	.type		.nv.reservedSmem.offset0,@object
	.size		.nv.reservedSmem.offset0,0x4
	.type		.nv.reservedSmem.cap,@object
	.size		.nv.reservedSmem.cap,0x4
